//
// Generated by NVIDIA NVVM Compiler
//
// Compiler Build ID: CL-36424714
// Cuda compilation tools, release 13.0, V13.0.88
// Based on NVVM 20.0.0
//

.version 9.0
.target sm_100
.address_size 64

	// .globl	_Z9reduce_v4ILi128EEvPiS0_
// _ZZ9reduce_v4ILi128EEvPiS0_E4smem has been demoted

.visible .entry _Z9reduce_v4ILi128EEvPiS0_(
	.param .u64 .ptr .align 1 _Z9reduce_v4ILi128EEvPiS0__param_0,
	.param .u64 .ptr .align 1 _Z9reduce_v4ILi128EEvPiS0__param_1
)
{
	.reg .pred 	%p<7>;
	.reg .b32 	%r<36>;
	.reg .b64 	%rd<9>;
	// demoted variable
	.shared .align 4 .b8 _ZZ9reduce_v4ILi128EEvPiS0_E4smem[512];
	ld.param.u64 	%rd2, [_Z9reduce_v4ILi128EEvPiS0__param_0];
	ld.param.u64 	%rd1, [_Z9reduce_v4ILi128EEvPiS0__param_1];
	cvta.to.global.u64 	%rd3, %rd2;
	mov.u32 	%r1, %tid.x;
	mov.u32 	%r2, %ctaid.x;
	shl.b32 	%r10, %r2, 8;
	add.s32 	%r11, %r10, %r1;
	mul.wide.s32 	%rd4, %r11, 4;
	add.s64 	%rd5, %rd3, %rd4;
	ld.global.u32 	%r12, [%rd5];
	ld.global.u32 	%r13, [%rd5+512];
	add.s32 	%r14, %r13, %r12;
	shl.b32 	%r15, %r1, 2;
	mov.u32 	%r16, _ZZ9reduce_v4ILi128EEvPiS0_E4smem;
	add.s32 	%r3, %r16, %r15;
	st.shared.u32 	[%r3], %r14;
	bar.sync 	0;
	mov.u32 	%r4, %ntid.x;
	setp.lt.u32 	%p1, %r4, 66;
	@%p1 bra 	$L__BB0_5;
	mov.u32 	%r34, %r4;
$L__BB0_2:
	shr.u32 	%r6, %r34, 1;
	setp.ge.u32 	%p2, %r1, %r6;
	@%p2 bra 	$L__BB0_4;
	shl.b32 	%r17, %r6, 2;
	add.s32 	%r18, %r3, %r17;
	ld.shared.u32 	%r19, [%r18];
	ld.shared.u32 	%r20, [%r3];
	add.s32 	%r21, %r20, %r19;
	st.shared.u32 	[%r3], %r21;
$L__BB0_4:
	bar.sync 	0;
	setp.gt.u32 	%p3, %r34, 131;
	mov.u32 	%r34, %r6;
	@%p3 bra 	$L__BB0_2;
$L__BB0_5:
	setp.gt.u32 	%p4, %r1, 31;
	@%p4 bra 	$L__BB0_10;
	ld.volatile.shared.u32 	%r35, [%r3];
	setp.lt.u32 	%p5, %r4, 64;
	@%p5 bra 	$L__BB0_8;
	ld.volatile.shared.u32 	%r22, [%r3+128];
	add.s32 	%r35, %r22, %r35;
	bar.warp.sync 	-1;
	st.volatile.shared.u32 	[%r3], %r35;
	bar.warp.sync 	-1;
$L__BB0_8:
	ld.volatile.shared.u32 	%r23, [%r3+64];
	add.s32 	%r24, %r23, %r35;
	bar.warp.sync 	-1;
	st.volatile.shared.u32 	[%r3], %r24;
	bar.warp.sync 	-1;
	ld.volatile.shared.u32 	%r25, [%r3+32];
	add.s32 	%r26, %r25, %r24;
	bar.warp.sync 	-1;
	st.volatile.shared.u32 	[%r3], %r26;
	bar.warp.sync 	-1;
	ld.volatile.shared.u32 	%r27, [%r3+16];
	add.s32 	%r28, %r27, %r26;
	bar.warp.sync 	-1;
	st.volatile.shared.u32 	[%r3], %r28;
	bar.warp.sync 	-1;
	ld.volatile.shared.u32 	%r29, [%r3+8];
	add.s32 	%r30, %r29, %r28;
	bar.warp.sync 	-1;
	st.volatile.shared.u32 	[%r3], %r30;
	bar.warp.sync 	-1;
	ld.volatile.shared.u32 	%r31, [%r3+4];
	add.s32 	%r32, %r31, %r30;
	bar.warp.sync 	-1;
	st.volatile.shared.u32 	[%r3], %r32;
	bar.warp.sync 	-1;
	setp.ne.s32 	%p6, %r1, 0;
	@%p6 bra 	$L__BB0_10;
	ld.shared.u32 	%r33, [_ZZ9reduce_v4ILi128EEvPiS0_E4smem];
	cvta.to.global.u64 	%rd6, %rd1;
	mul.wide.u32 	%rd7, %r2, 4;
	add.s64 	%rd8, %rd6, %rd7;
	st.global.u32 	[%rd8], %r33;
$L__BB0_10:
	ret;

}


// ===== COMPILED SASS (sm_100) =====

	.target	sm_100

	.elftype	@"ET_EXEC"


//--------------------- .note.nv.tkinfo           --------------------------
	.section	.note.nv.tkinfo,"",@"SHT_NOTE"
	.sectionflags	@"SHF_NOTE_NV_TKINFO"
	.tkinfo
        /*0018*/ 	.word	0x00000002
        /*0030*/ 	.string	""
        /*0030*/ 	.string	"ptxas"
        /*0030*/ 	.string	"Cuda compilation tools, release 13.0, V13.0.88"
        /*0030*/ 	.string	"Build cuda_13.0.r13.0/compiler.36424714_0"
        /*0030*/ 	.string	"-arch sm_100 -m 64 "



//--------------------- .note.nv.cuinfo           --------------------------
	.section	.note.nv.cuinfo,"",@"SHT_NOTE"
	.sectionflags	@"SHF_NOTE_NV_CUINFO"
        /*0018*/ 	.short	0x0002
        /*001a*/ 	.short	0x0064
        /*001c*/ 	.short	0x0082
	.zero		2


//--------------------- .nv.info                  --------------------------
	.section	.nv.info,"",@"SHT_CUDA_INFO"
	.align	4


	//----- nvinfo : EIATTR_REGCOUNT
	.align		4
        /*0000*/ 	.byte	0x04, 0x2f
        /*0002*/ 	.short	(.L_1 - .L_0)
	.align		4
.L_0:
        /*0004*/ 	.word	index@(_Z9reduce_v4ILi128EEvPiS0_)
        /*0008*/ 	.word	0x0000000b


	//----- nvinfo : EIATTR_FRAME_SIZE
	.align		4
.L_1:
        /*000c*/ 	.byte	0x04, 0x11
        /*000e*/ 	.short	(.L_3 - .L_2)
	.align		4
.L_2:
        /*0010*/ 	.word	index@(_Z9reduce_v4ILi128EEvPiS0_)
        /*0014*/ 	.word	0x00000000


	//----- nvinfo : EIATTR_MIN_STACK_SIZE
	.align		4
.L_3:
        /*0018*/ 	.byte	0x04, 0x12
        /*001a*/ 	.short	(.L_5 - .L_4)
	.align		4
.L_4:
        /*001c*/ 	.word	index@(_Z9reduce_v4ILi128EEvPiS0_)
        /*0020*/ 	.word	0x00000000
.L_5:


//--------------------- .nv.compat                --------------------------
	.section	.nv.compat,"",@"SHT_CUDA_COMPAT_INFO"
	.align	4
        /*0000*/ 	.byte	0x02, 0x09, 0x00, 0x00, 0x02, 0x02, 0x01, 0x00, 0x02, 0x05, 0x05, 0x00, 0x03, 0x07, 0x01, 0x01
        /*0010*/ 	.byte	0x02, 0x03, 0x00, 0x00, 0x02, 0x06, 0x01, 0x00, 0x04, 0x0b, 0x08, 0x00, 0x09, 0x00, 0x00, 0x00
        /*0020*/ 	.byte	0x00, 0x00, 0x00, 0x00


//--------------------- .nv.info._Z9reduce_v4ILi128EEvPiS0_ --------------------------
	.section	.nv.info._Z9reduce_v4ILi128EEvPiS0_,"",@"SHT_CUDA_INFO"
	.sectionflags	@""
	.align	4


	//----- nvinfo : EIATTR_CUDA_API_VERSION
	.align		4
        /*0000*/ 	.byte	0x04, 0x37
        /*0002*/ 	.short	(.L_7 - .L_6)
.L_6:
        /*0004*/ 	.word	0x00000082


	//----- nvinfo : EIATTR_KPARAM_INFO
	.align		4
.L_7:
        /*0008*/ 	.byte	0x04, 0x17
        /*000a*/ 	.short	(.L_9 - .L_8)
.L_8:
        /*000c*/ 	.word	0x00000000
        /*0010*/ 	.short	0x0001
        /*0012*/ 	.short	0x0008
        /*0014*/ 	.byte	0x00, 0xf5, 0x21, 0x00


	//----- nvinfo : EIATTR_KPARAM_INFO
	.align		4
.L_9:
        /*0018*/ 	.byte	0x04, 0x17
        /*001a*/ 	.short	(.L_11 - .L_10)
.L_10:
        /*001c*/ 	.word	0x00000000
        /*0020*/ 	.short	0x0000
        /*0022*/ 	.short	0x0000
        /*0024*/ 	.byte	0x00, 0xf5, 0x21, 0x00


	//----- nvinfo : EIATTR_SPARSE_MMA_MASK
	.align		4
.L_11:
        /*0028*/ 	.byte	0x03, 0x50
        /*002a*/ 	.short	0x0000


	//----- nvinfo : EIATTR_MAXREG_COUNT
	.align		4
        /*002c*/ 	.byte	0x03, 0x1b
        /*002e*/ 	.short	0x00ff


	//----- nvinfo : EIATTR_NUM_BARRIERS
	.align		4
        /*0030*/ 	.byte	0x02, 0x4c
        /*0032*/ 	.byte	0x01
	.zero		1


	//----- nvinfo : EIATTR_MERCURY_ISA_VERSION
	.align		4
        /*0034*/ 	.byte	0x03, 0x5f
        /*0036*/ 	.short	0x0101


	//----- nvinfo : EIATTR_COOP_GROUP_MASK_REGIDS
	.align		4
        /*0038*/ 	.byte	0x04, 0x29
        /*003a*/ 	.short	(.L_13 - .L_12)


	//   ....[0]....
.L_12:
        /*003c*/ 	.word	0xffffffff


	//   ....[1]....
        /*0040*/ 	.word	0xffffffff


	//   ....[2]....
        /*0044*/ 	.word	0xffffffff


	//   ....[3]....
        /*0048*/ 	.word	0xffffffff


	//   ....[4]....
        /*004c*/ 	.word	0xffffffff


	//   ....[5]....
        /*0050*/ 	.word	0xffffffff


	//   ....[6]....
        /*0054*/ 	.word	0xffffffff


	//   ....[7]....
        /*0058*/ 	.word	0xffffffff


	//   ....[8]....
        /*005c*/ 	.word	0xffffffff


	//   ....[9]....
        /*0060*/ 	.word	0xffffffff


	//   ....[10]....
        /*0064*/ 	.word	0xffffffff


	//   ....[11]....
        /*0068*/ 	.word	0xffffffff


	//----- nvinfo : EIATTR_COOP_GROUP_INSTR_OFFSETS
	.align		4
.L_13:
        /*006c*/ 	.byte	0x04, 0x28
        /*006e*/ 	.short	(.L_15 - .L_14)


	//   ....[0]....
.L_14:
        /*0070*/ 	.word	0x00000250


	//   ....[1]....
        /*0074*/ 	.word	0x00000270


	//   ....[2]....
        /*0078*/ 	.word	0x000002b0


	//   ....[3]....
        /*007c*/ 	.word	0x000002d0


	//   ....[4]....
        /*0080*/ 	.word	0x00000300


	//   ....[5]....
        /*0084*/ 	.word	0x00000320


	//   ....[6]....
        /*0088*/ 	.word	0x00000350


	//   ....[7]....
        /*008c*/ 	.word	0x00000370


	//   ....[8]....
        /*0090*/ 	.word	0x000003a0


	//   ....[9]....
        /*0094*/ 	.word	0x000003c0


	//   ....[10]....
        /*0098*/ 	.word	0x000003f0


	//   ....[11]....
        /*009c*/ 	.word	0x00000410


	//----- nvinfo : EIATTR_VRC_CTA_INIT_COUNT
	.align		4
.L_15:
        /*00a0*/ 	.byte	0x02, 0x4a
	.zero		1
	.zero		1


	//----- nvinfo : EIATTR_EXIT_INSTR_OFFSETS
	.align		4
        /*00a4*/ 	.byte	0x04, 0x1c
        /*00a6*/ 	.short	(.L_17 - .L_16)


	//   ....[0]....
.L_16:
        /*00a8*/ 	.word	0x00000200


	//   ....[1]....
        /*00ac*/ 	.word	0x00000420


	//   ....[2]....
        /*00b0*/ 	.word	0x000004a0


	//----- nvinfo : EIATTR_CBANK_PARAM_SIZE
	.align		4
.L_17:
        /*00b4*/ 	.byte	0x03, 0x19
        /*00b6*/ 	.short	0x0010


	//----- nvinfo : EIATTR_PARAM_CBANK
	.align		4
        /*00b8*/ 	.byte	0x04, 0x0a
        /*00ba*/ 	.short	(.L_19 - .L_18)
	.align		4
.L_18:
        /*00bc*/ 	.word	index@(.nv.constant0._Z9reduce_v4ILi128EEvPiS0_)
        /*00c0*/ 	.short	0x0380
        /*00c2*/ 	.short	0x0010


	//----- nvinfo : EIATTR_SW_WAR
	.align		4
.L_19:
        /*00c4*/ 	.byte	0x04, 0x36
        /*00c6*/ 	.short	(.L_21 - .L_20)
.L_20:
        /*00c8*/ 	.word	0x00000008
.L_21:


//--------------------- .nv.callgraph             --------------------------
	.section	.nv.callgraph,"",@"SHT_CUDA_CALLGRAPH"
	.align	4
	.sectionentsize	8
	.align		4
        /*0000*/ 	.word	0x00000000
	.align		4
        /*0004*/ 	.word	0xffffffff
	.align		4
        /*0008*/ 	.word	0x00000000
	.align		4
        /*000c*/ 	.word	0xfffffffe
	.align		4
        /*0010*/ 	.word	0x00000000
	.align		4
        /*0014*/ 	.word	0xfffffffd
	.align		4
        /*0018*/ 	.word	0x00000000
	.align		4
        /*001c*/ 	.word	0xfffffffc


//--------------------- .text._Z9reduce_v4ILi128EEvPiS0_ --------------------------
	.section	.text._Z9reduce_v4ILi128EEvPiS0_,"ax",@progbits
	.align	128
        .global         _Z9reduce_v4ILi128EEvPiS0_
        .type           _Z9reduce_v4ILi128EEvPiS0_,@function
        .size           _Z9reduce_v4ILi128EEvPiS0_,(.L_x_3 - _Z9reduce_v4ILi128EEvPiS0_)
        .other          _Z9reduce_v4ILi128EEvPiS0_,@"STO_CUDA_ENTRY STV_DEFAULT"
_Z9reduce_v4ILi128EEvPiS0_:
.text._Z9reduce_v4ILi128EEvPiS0_:
[----:B------:R-:W-:Y:S01]  /*0000*/  LDC R1, c[0x0][0x37c] ;  /* 0x0000df00ff017b82 */ /* 0x000fe20000000800 */
[----:B------:R-:W0:Y:S07]  /*0010*/  S2R R7, SR_TID.X ;  /* 0x0000000000077919 */ /* 0x000e2e0000002100 */
[----:B------:R-:W1:Y:S01]  /*0020*/  LDC.64 R2, c[0x0][0x380] ;  /* 0x0000e000ff027b82 */ /* 0x000e620000000a00 */
[----:B------:R-:W2:Y:S01]  /*0030*/  LDCU.64 UR6, c[0x0][0x358] ;  /* 0x00006b00ff0677ac */ /* 0x000ea20008000a00 */
[----:B------:R-:W0:Y:S02]  /*0040*/  S2R R0, SR_CTAID.X ;  /* 0x0000000000007919 */ /* 0x000e240000002500 */
[----:B0-----:R-:W-:-:S04]  /*0050*/  IMAD R5, R0, 0x100, R7 ;  /* 0x0000010000057824 */ /* 0x001fc800078e0207 */
[----:B-1----:R-:W-:-:S05]  /*0060*/  IMAD.WIDE R2, R5, 0x4, R2 ;  /* 0x0000000405027825 */ /* 0x002fca00078e0202 */
[----:B--2---:R-:W2:Y:S04]  /*0070*/  LDG.E R4, desc[UR6][R2.64] ;  /* 0x0000000602047981 */ /* 0x004ea8000c1e1900 */
[----:B------:R-:W2:Y:S01]  /*0080*/  LDG.E R5, desc[UR6][R2.64+0x200] ;  /* 0x0002000602057981 */ /* 0x000ea2000c1e1900 */
[----:B------:R-:W0:Y:S01]  /*0090*/  S2UR UR5, SR_CgaCtaId ;  /* 0x00000000000579c3 */ /* 0x000e220000008800 */
[----:B------:R-:W-:Y:S01]  /*00a0*/  UMOV UR4, 0x400 ;  /* 0x0000040000047882 */ /* 0x000fe20000000000 */
[----:B------:R-:W-:-:S06]  /*00b0*/  ISETP.GT.U32.AND P0, PT, R7, 0x1f, PT ;  /* 0x0000001f0700780c */ /* 0x000fcc0003f04070 */
[----:B------:R-:W1:Y:S01]  /*00c0*/  LDC R6, c[0x0][0x360] ;  /* 0x0000d800ff067b82 */ /* 0x000e620000000800 */
[----:B0-----:R-:W-:Y:S01]  /*00d0*/  ULEA UR4, UR5, UR4, 0x18 ;  /* 0x0000000405047291 */ /* 0x001fe2000f8ec0ff */
[----:B-1----:R-:W-:Y:S01]  /*00e0*/  ISETP.GE.U32.AND P1, PT, R6, 0x42, PT ;  /* 0x000000420600780c */ /* 0x002fe20003f26070 */
[----:B--2---:R-:W-:-:S04]  /*00f0*/  IMAD.IADD R4, R4, 0x1, R5 ;  /* 0x0000000104047824 */ /* 0x004fc800078e0205 */
[----:B------:R-:W-:-:S05]  /*0100*/  LEA R5, R7, UR4, 0x2 ;  /* 0x0000000407057c11 */ /* 0x000fca000f8e10ff */
[----:B------:R0:W-:Y:S01]  /*0110*/  STS [R5], R4 ;  /* 0x0000000405007388 */ /* 0x0001e20000000800 */
[----:B------:R-:W-:Y:S06]  /*0120*/  BAR.SYNC.DEFER_BLOCKING 0x0 ;  /* 0x0000000000007b1d */ /* 0x000fec0000010000 */
[----:B------:R-:W-:Y:S05]  /*0130*/  @!P1 BRA `(.L_x_0) ;  /* 0x0000000000309947 */ /* 0x000fea0003800000 */
[----:B------:R-:W-:-:S07]  /*0140*/  IMAD.MOV.U32 R2, RZ, RZ, R6 ;  /* 0x000000ffff027224 */ /* 0x000fce00078e0006 */
.L_x_1:
[----:B------:R-:W-:-:S04]  /*0150*/  SHF.R.U32.HI R8, RZ, 0x1, R2 ;  /* 0x00000001ff087819 */ /* 0x000fc80000011602 */
[----:B------:R-:W-:-:S13]  /*0160*/  ISETP.GE.U32.AND P1, PT, R7, R8, PT ;  /* 0x000000080700720c */ /* 0x000fda0003f26070 */
[----:B------:R-:W-:Y:S01]  /*0170*/  @!P1 LEA R3, R8, R5, 0x2 ;  /* 0x0000000508039211 */ /* 0x000fe200078e10ff */
[----:B0-----:R-:W-:Y:S05]  /*0180*/  @!P1 LDS R4, [R5] ;  /* 0x0000000005049984 */ /* 0x001fea0000000800 */
[----:B------:R-:W0:Y:S02]  /*0190*/  @!P1 LDS R3, [R3] ;  /* 0x0000000003039984 */ /* 0x000e240000000800 */
[----:B0-----:R-:W-:-:S05]  /*01a0*/  @!P1 IMAD.IADD R4, R3, 0x1, R4 ;  /* 0x0000000103049824 */ /* 0x001fca00078e0204 */
[----:B------:R1:W-:Y:S01]  /*01b0*/  @!P1 STS [R5], R4 ;  /* 0x0000000405009388 */ /* 0x0003e20000000800 */
[----:B------:R-:W-:Y:S01]  /*01c0*/  BAR.SYNC.DEFER_BLOCKING 0x0 ;  /* 0x0000000000007b1d */ /* 0x000fe20000010000 */
[----:B------:R-:W-:Y:S01]  /*01d0*/  ISETP.GT.U32.AND P1, PT, R2, 0x83, PT ;  /* 0x000000830200780c */ /* 0x000fe20003f24070 */
[----:B------:R-:W-:-:S12]  /*01e0*/  IMAD.MOV.U32 R2, RZ, RZ, R8 ;  /* 0x000000ffff027224 */ /* 0x000fd800078e0008 */
[----:B-1----:R-:W-:Y:S05]  /*01f0*/  @P1 BRA `(.L_x_1) ;  /* 0xfffffffc00d41947 */ /* 0x002fea000383ffff */
.L_x_0:
[----:B------:R-:W-:Y:S05]  /*0200*/  @P0 EXIT ;  /* 0x000000000000094d */ /* 0x000fea0003800000 */
[----:B------:R-:W-:Y:S01]  /*0210*/  ISETP.GE.U32.AND P0, PT, R6, 0x40, PT ;  /* 0x000000400600780c */ /* 0x000fe20003f06070 */
[----:B------:R-:W-:-:S12]  /*0220*/  LDS R2, [R5] ;  /* 0x0000000005027984 */ /* 0x000fd80000000800 */
[----:B------:R-:W1:Y:S02]  /*0230*/  @P0 LDS R3, [R5+0x80] ;  /* 0x0000800005030984 */ /* 0x000e640000000800 */
[----:B-1----:R-:W-:Y:S01]  /*0240*/  @P0 IADD3 R2, PT, PT, R2, R3, RZ ;  /* 0x0000000302020210 */ /* 0x002fe20007ffe0ff */
[----:B------:R-:W-:-:S04]  /*0250*/  @P0 NOP ;  /* 0x0000000000000918 */ /* 0x000fc80000000000 */
[----:B------:R-:W-:Y:S01]  /*0260*/  @P0 STS [R5], R2 ;  /* 0x0000000205000388 */ /* 0x000fe20000000800 */
[----:B------:R-:W-:-:S03]  /*0270*/  @P0 NOP ;  /* 0x0000000000000918 */ /* 0x000fc60000000000 */
[----:B------:R-:W0:Y:S01]  /*0280*/  LDS R3, [R5+0x40] ;  /* 0x0000400005037984 */ /* 0x000e220000000800 */
[----:B------:R-:W-:Y:S01]  /*0290*/  ISETP.NE.AND P0, PT, R7, RZ, PT ;  /* 0x000000ff0700720c */ /* 0x000fe20003f05270 */
[----:B0-----:R-:W-:Y:S01]  /*02a0*/  IMAD.IADD R4, R3, 0x1, R2 ;  /* 0x0000000103047824 */ /* 0x001fe200078e0202 */
[----:B------:R-:W-:-:S04]  /*02b0*/  NOP ;  /* 0x0000000000007918 */ /* 0x000fc80000000000 */
[----:B------:R-:W-:Y:S01]  /*02c0*/  STS [R5], R4 ;  /* 0x0000000405007388 */ /* 0x000fe20000000800 */
[----:B------:R-:W-:-:S03]  /*02d0*/  NOP ;  /* 0x0000000000007918 */ /* 0x000fc60000000000 */
[----:B------:R-:W0:Y:S02]  /*02e0*/  LDS R3, [R5+0x20] ;  /* 0x0000200005037984 */ /* 0x000e240000000800 */
[----:B0-----:R-:W-:Y:S01]  /*02f0*/  IMAD.IADD R6, R4, 0x1, R3 ;  /* 0x0000000104067824 */ /* 0x001fe200078e0203 */
[----:B------:R-:W-:-:S04]  /*0300*/  NOP ;  /* 0x0000000000007918 */ /* 0x000fc80000000000 */
[----:B------:R-:W-:Y:S01]  /*0310*/  STS [R5], R6 ;  /* 0x0000000605007388 */ /* 0x000fe20000000800 */
[----:B------:R-:W-:-:S03]  /*0320*/  NOP ;  /* 0x0000000000007918 */ /* 0x000fc60000000000 */
[----:B------:R-:W0:Y:S02]  /*0330*/  LDS R3, [R5+0x10] ;  /* 0x0000100005037984 */ /* 0x000e240000000800 */
[----:B0-----:R-:W-:Y:S01]  /*0340*/  IADD3 R2, PT, PT, R6, R3, RZ ;  /* 0x0000000306027210 */ /* 0x001fe20007ffe0ff */
        /* <DEDUP_REMOVED lines=11> */
[----:B------:R0:W-:Y:S01]  /*0400*/  STS [R5], R6 ;  /* 0x0000000605007388 */ /* 0x0001e20000000800 */
[----:B------:R-:W-:Y:S01]  /*0410*/  NOP ;  /* 0x0000000000007918 */ /* 0x000fe20000000000 */
[----:B------:R-:W-:Y:S05]  /*0420*/  @P0 EXIT ;  /* 0x000000000000094d */ /* 0x000fea0003800000 */
[----:B------:R-:W1:Y:S01]  /*0430*/  S2UR UR5, SR_CgaCtaId ;  /* 0x00000000000579c3 */ /* 0x000e620000008800 */
[----:B------:R-:W-:-:S07]  /*0440*/  UMOV UR4, 0x400 ;  /* 0x0000040000047882 */ /* 0x000fce0000000000 */
[----:B------:R-:W2:Y:S01]  /*0450*/  LDC.64 R2, c[0x0][0x388] ;  /* 0x0000e200ff027b82 */ /* 0x000ea20000000a00 */
[----:B-1----:R-:W-:Y:S01]  /*0460*/  ULEA UR4, UR5, UR4, 0x18 ;  /* 0x0000000405047291 */ /* 0x002fe2000f8ec0ff */
[----:B--2---:R-:W-:-:S08]  /*0470*/  IMAD.WIDE.U32 R2, R0, 0x4, R2 ;  /* 0x0000000400027825 */ /* 0x004fd000078e0002 */
[----:B0-----:R-:W0:Y:S04]  /*0480*/  LDS R5, [UR4] ;  /* 0x00000004ff057984 */ /* 0x001e280008000800 */
[----:B0-----:R-:W-:Y:S01]  /*0490*/  STG.E desc[UR6][R2.64], R5 ;  /* 0x0000000502007986 */ /* 0x001fe2000c101906 */
[----:B------:R-:W-:Y:S05]  /*04a0*/  EXIT ;  /* 0x000000000000794d */ /* 0x000fea0003800000 */
.L_x_2:
[----:B------:R-:W-:-:S00]  /*04b0*/  BRA `(.L_x_2) ;  /* 0xfffffffc00fc7947 */ /* 0x000fc0000383ffff */
[----:B------:R-:W-:-:S00]  /*04c0*/  NOP ;  /* 0x0000000000007918 */ /* 0x000fc00000000000 */
        /* <DEDUP_REMOVED lines=11> */
.L_x_3:


//--------------------- .nv.shared._Z9reduce_v4ILi128EEvPiS0_ --------------------------
	.section	.nv.shared._Z9reduce_v4ILi128EEvPiS0_,"aw",@nobits
	.sectionflags	@""
	.align	4
.nv.shared._Z9reduce_v4ILi128EEvPiS0_:
	.zero		1536


//--------------------- .nv.shared.reserved.0     --------------------------
	.section	.nv.shared.reserved.0,"aw",@nobits
	.weak		__nv_reservedSMEM_offset_0_alias
	.size		__nv_reservedSMEM_offset_0_alias, 0, 64
	.other		__nv_reservedSMEM_offset_0_alias,@"STO_CUDA_RESERVED_SHARED STV_DEFAULT"
__nv_reservedSMEM_offset_0_alias:
	.zero		0
	.zero		64


//--------------------- .nv.constant0._Z9reduce_v4ILi128EEvPiS0_ --------------------------
	.section	.nv.constant0._Z9reduce_v4ILi128EEvPiS0_,"a",@progbits
	.sectionflags	@""
	.align	4
.nv.constant0._Z9reduce_v4ILi128EEvPiS0_:
	.zero		912


//--------------------- SYMBOLS --------------------------

	.type		.nv.reservedSmem.offset0,@object
	.size		.nv.reservedSmem.offset0,0x4
	.type		.nv.reservedSmem.cap,@object
	.size		.nv.reservedSmem.cap,0x4
